//
// Generated by NVIDIA NVVM Compiler
//
// Compiler Build ID: CL-36424714
// Cuda compilation tools, release 13.0, V13.0.88
// Based on NVVM 20.0.0
//

.version 9.0
.target sm_100
.address_size 64

	// .globl	_Z3addiPfS_
.extern .func  (.param .b32 func_retval0) vprintf
(
	.param .b64 vprintf_param_0,
	.param .b64 vprintf_param_1
)
;
.global .align 1 .b8 $str[36] = {37, 100, 32, 73, 110, 100, 101, 120, 44, 32, 37, 100, 32, 98, 108, 111, 99, 107, 68, 105, 109, 44, 32, 37, 100, 32, 98, 108, 111, 99, 107, 73, 100, 120, 10};

.visible .entry _Z3addiPfS_(
	.param .u32 _Z3addiPfS__param_0,
	.param .u64 .ptr .align 1 _Z3addiPfS__param_1,
	.param .u64 .ptr .align 1 _Z3addiPfS__param_2
)
{
	.local .align 8 .b8 	__local_depot0[16];
	.reg .b64 	%SP;
	.reg .b64 	%SPL;
	.reg .pred 	%p<7>;
	.reg .b32 	%r<30>;
	.reg .b32 	%f<16>;
	.reg .b64 	%rd<28>;

	mov.u64 	%SPL, __local_depot0;
	cvta.local.u64 	%SP, %SPL;
	ld.param.u32 	%r11, [_Z3addiPfS__param_0];
	ld.param.u64 	%rd7, [_Z3addiPfS__param_1];
	ld.param.u64 	%rd8, [_Z3addiPfS__param_2];
	cvta.to.global.u64 	%rd1, %rd8;
	cvta.to.global.u64 	%rd2, %rd7;
	add.u64 	%rd9, %SP, 0;
	add.u64 	%rd10, %SPL, 0;
	mov.u32 	%r29, %tid.x;
	mov.u32 	%r2, %ntid.x;
	mov.u32 	%r12, %ctaid.x;
	st.local.v2.u32 	[%rd10], {%r29, %r2};
	st.local.u32 	[%rd10+8], %r12;
	mov.u64 	%rd11, $str;
	cvta.global.u64 	%rd12, %rd11;
	{ // callseq 0, 0
	.param .b64 param0;
	st.param.b64 	[param0], %rd12;
	.param .b64 param1;
	st.param.b64 	[param1], %rd9;
	.param .b32 retval0;
	call.uni (retval0), 
	vprintf, 
	(
	param0, 
	param1
	);
	ld.param.b32 	%r13, [retval0];
	} // callseq 0
	setp.ge.s32 	%p1, %r29, %r11;
	@%p1 bra 	$L__BB0_6;
	add.s32 	%r15, %r29, %r2;
	max.u32 	%r16, %r11, %r15;
	setp.lt.u32 	%p2, %r15, %r11;
	selp.u32 	%r17, 1, 0, %p2;
	add.s32 	%r18, %r15, %r17;
	sub.s32 	%r19, %r16, %r18;
	div.u32 	%r20, %r19, %r2;
	add.s32 	%r3, %r20, %r17;
	and.b32  	%r21, %r3, 3;
	setp.eq.s32 	%p3, %r21, 3;
	@%p3 bra 	$L__BB0_4;
	add.s32 	%r22, %r3, 1;
	and.b32  	%r23, %r22, 3;
	mul.wide.u32 	%rd27, %r29, 4;
	mul.wide.u32 	%rd4, %r2, 4;
	neg.s32 	%r27, %r23;
	mad.lo.s32 	%r29, %r2, %r23, %r29;
$L__BB0_3:
	.pragma "nounroll";
	add.s64 	%rd13, %rd2, %rd27;
	ld.global.f32 	%f1, [%rd13];
	add.s64 	%rd14, %rd1, %rd27;
	ld.global.f32 	%f2, [%rd14];
	add.f32 	%f3, %f1, %f2;
	st.global.f32 	[%rd14], %f3;
	add.s64 	%rd27, %rd27, %rd4;
	add.s32 	%r27, %r27, 1;
	setp.ne.s32 	%p4, %r27, 0;
	@%p4 bra 	$L__BB0_3;
$L__BB0_4:
	setp.lt.u32 	%p5, %r3, 3;
	@%p5 bra 	$L__BB0_6;
$L__BB0_5:
	mul.wide.u32 	%rd15, %r29, 4;
	add.s64 	%rd16, %rd2, %rd15;
	ld.global.f32 	%f4, [%rd16];
	add.s64 	%rd17, %rd1, %rd15;
	ld.global.f32 	%f5, [%rd17];
	add.f32 	%f6, %f4, %f5;
	st.global.f32 	[%rd17], %f6;
	add.s32 	%r24, %r29, %r2;
	mul.wide.u32 	%rd18, %r24, 4;
	add.s64 	%rd19, %rd2, %rd18;
	ld.global.f32 	%f7, [%rd19];
	add.s64 	%rd20, %rd1, %rd18;
	ld.global.f32 	%f8, [%rd20];
	add.f32 	%f9, %f7, %f8;
	st.global.f32 	[%rd20], %f9;
	add.s32 	%r25, %r24, %r2;
	mul.wide.u32 	%rd21, %r25, 4;
	add.s64 	%rd22, %rd2, %rd21;
	ld.global.f32 	%f10, [%rd22];
	add.s64 	%rd23, %rd1, %rd21;
	ld.global.f32 	%f11, [%rd23];
	add.f32 	%f12, %f10, %f11;
	st.global.f32 	[%rd23], %f12;
	add.s32 	%r26, %r25, %r2;
	mul.wide.u32 	%rd24, %r26, 4;
	add.s64 	%rd25, %rd2, %rd24;
	ld.global.f32 	%f13, [%rd25];
	add.s64 	%rd26, %rd1, %rd24;
	ld.global.f32 	%f14, [%rd26];
	add.f32 	%f15, %f13, %f14;
	st.global.f32 	[%rd26], %f15;
	add.s32 	%r29, %r26, %r2;
	setp.lt.s32 	%p6, %r29, %r11;
	@%p6 bra 	$L__BB0_5;
$L__BB0_6:
	ret;

}


// ===== COMPILED SASS (sm_100) =====

	.target	sm_100

	.elftype	@"ET_EXEC"


//--------------------- .note.nv.tkinfo           --------------------------
	.section	.note.nv.tkinfo,"",@"SHT_NOTE"
	.sectionflags	@"SHF_NOTE_NV_TKINFO"
	.tkinfo
        /*0018*/ 	.word	0x00000002
        /*0030*/ 	.string	""
        /*0030*/ 	.string	"ptxas"
        /*0030*/ 	.string	"Cuda compilation tools, release 13.0, V13.0.88"
        /*0030*/ 	.string	"Build cuda_13.0.r13.0/compiler.36424714_0"
        /*0030*/ 	.string	"-arch sm_100 -m 64 "



//--------------------- .note.nv.cuinfo           --------------------------
	.section	.note.nv.cuinfo,"",@"SHT_NOTE"
	.sectionflags	@"SHF_NOTE_NV_CUINFO"
        /*0018*/ 	.short	0x0002
        /*001a*/ 	.short	0x0064
        /*001c*/ 	.short	0x0082
	.zero		2


//--------------------- .nv.info                  --------------------------
	.section	.nv.info,"",@"SHT_CUDA_INFO"
	.align	4


	//----- nvinfo : EIATTR_REGCOUNT
	.align		4
        /*0000*/ 	.byte	0x04, 0x2f
        /*0002*/ 	.short	(.L_2 - .L_1)
	.align		4
.L_1:
        /*0004*/ 	.word	index@(_Z3addiPfS_)
        /*0008*/ 	.word	0x0000001e


	//----- nvinfo : EIATTR_FRAME_SIZE
	.align		4
.L_2:
        /*000c*/ 	.byte	0x04, 0x11
        /*000e*/ 	.short	(.L_4 - .L_3)
	.align		4
.L_3:
        /*0010*/ 	.word	index@(_Z3addiPfS_)
        /*0014*/ 	.word	0x00000010


	//----- nvinfo : EIATTR_MIN_STACK_SIZE
	.align		4
.L_4:
        /*0018*/ 	.byte	0x04, 0x12
        /*001a*/ 	.short	(.L_6 - .L_5)
	.align		4
.L_5:
        /*001c*/ 	.word	index@(_Z3addiPfS_)
        /*0020*/ 	.word	0x00000010
.L_6:


//--------------------- .nv.compat                --------------------------
	.section	.nv.compat,"",@"SHT_CUDA_COMPAT_INFO"
	.align	4
        /*0000*/ 	.byte	0x02, 0x09, 0x00, 0x00, 0x02, 0x02, 0x01, 0x00, 0x02, 0x05, 0x05, 0x00, 0x03, 0x07, 0x01, 0x01
        /*0010*/ 	.byte	0x02, 0x03, 0x00, 0x00, 0x02, 0x06, 0x01, 0x00, 0x04, 0x0b, 0x08, 0x00, 0x09, 0x00, 0x00, 0x00
        /*0020*/ 	.byte	0x00, 0x00, 0x00, 0x00


//--------------------- .nv.info._Z3addiPfS_      --------------------------
	.section	.nv.info._Z3addiPfS_,"",@"SHT_CUDA_INFO"
	.sectionflags	@""
	.align	4


	//----- nvinfo : EIATTR_CUDA_API_VERSION
	.align		4
        /*0000*/ 	.byte	0x04, 0x37
        /*0002*/ 	.short	(.L_8 - .L_7)
.L_7:
        /*0004*/ 	.word	0x00000082


	//----- nvinfo : EIATTR_KPARAM_INFO
	.align		4
.L_8:
        /*0008*/ 	.byte	0x04, 0x17
        /*000a*/ 	.short	(.L_10 - .L_9)
.L_9:
        /*000c*/ 	.word	0x00000000
        /*0010*/ 	.short	0x0002
        /*0012*/ 	.short	0x0010
        /*0014*/ 	.byte	0x00, 0xf5, 0x21, 0x00


	//----- nvinfo : EIATTR_KPARAM_INFO
	.align		4
.L_10:
        /*0018*/ 	.byte	0x04, 0x17
        /*001a*/ 	.short	(.L_12 - .L_11)
.L_11:
        /*001c*/ 	.word	0x00000000
        /*0020*/ 	.short	0x0001
        /*0022*/ 	.short	0x0008
        /*0024*/ 	.byte	0x00, 0xf5, 0x21, 0x00


	//----- nvinfo : EIATTR_KPARAM_INFO
	.align		4
.L_12:
        /*0028*/ 	.byte	0x04, 0x17
        /*002a*/ 	.short	(.L_14 - .L_13)
.L_13:
        /*002c*/ 	.word	0x00000000
        /*0030*/ 	.short	0x0000
        /*0032*/ 	.short	0x0000
        /*0034*/ 	.byte	0x00, 0xf0, 0x11, 0x00


	//----- nvinfo : EIATTR_SPARSE_MMA_MASK
	.align		4
.L_14:
        /*0038*/ 	.byte	0x03, 0x50
        /*003a*/ 	.short	0x0000


	//----- nvinfo : EIATTR_MAXREG_COUNT
	.align		4
        /*003c*/ 	.byte	0x03, 0x1b
        /*003e*/ 	.short	0x00ff


	//----- nvinfo : EIATTR_EXTERNS
	.align		4
        /*0040*/ 	.byte	0x04, 0x0f
        /*0042*/ 	.short	(.L_16 - .L_15)


	//   ....[0]....
	.align		4
.L_15:
        /*0044*/ 	.word	index@(vprintf)


	//----- nvinfo : EIATTR_MERCURY_ISA_VERSION
	.align		4
.L_16:
        /*0048*/ 	.byte	0x03, 0x5f
        /*004a*/ 	.short	0x0101


	//----- nvinfo : EIATTR_VRC_CTA_INIT_COUNT
	.align		4
        /*004c*/ 	.byte	0x02, 0x4a
	.zero		1
	.zero		1


	//----- nvinfo : EIATTR_SYSCALL_OFFSETS
	.align		4
        /*0050*/ 	.byte	0x04, 0x46
        /*0052*/ 	.short	(.L_18 - .L_17)


	//   ....[0]....
.L_17:
        /*0054*/ 	.word	0x00000130


	//----- nvinfo : EIATTR_EXIT_INSTR_OFFSETS
	.align		4
.L_18:
        /*0058*/ 	.byte	0x04, 0x1c
        /*005a*/ 	.short	(.L_20 - .L_19)


	//   ....[0]....
.L_19:
        /*005c*/ 	.word	0x00000160


	//   ....[1]....
        /*0060*/ 	.word	0x000004b0


	//   ....[2]....
        /*0064*/ 	.word	0x00000720


	//----- nvinfo : EIATTR_CRS_STACK_SIZE
	.align		4
.L_20:
        /*0068*/ 	.byte	0x04, 0x1e
        /*006a*/ 	.short	(.L_22 - .L_21)
.L_21:
        /*006c*/ 	.word	0x00000000


	//----- nvinfo : EIATTR_CBANK_PARAM_SIZE
	.align		4
.L_22:
        /*0070*/ 	.byte	0x03, 0x19
        /*0072*/ 	.short	0x0018


	//----- nvinfo : EIATTR_PARAM_CBANK
	.align		4
        /*0074*/ 	.byte	0x04, 0x0a
        /*0076*/ 	.short	(.L_24 - .L_23)
	.align		4
.L_23:
        /*0078*/ 	.word	index@(.nv.constant0._Z3addiPfS_)
        /*007c*/ 	.short	0x0380
        /*007e*/ 	.short	0x0018


	//----- nvinfo : EIATTR_SW_WAR
	.align		4
.L_24:
        /*0080*/ 	.byte	0x04, 0x36
        /*0082*/ 	.short	(.L_26 - .L_25)
.L_25:
        /*0084*/ 	.word	0x00000008
.L_26:


//--------------------- .nv.callgraph             --------------------------
	.section	.nv.callgraph,"",@"SHT_CUDA_CALLGRAPH"
	.align	4
	.sectionentsize	8
	.align		4
        /*0000*/ 	.word	0x00000000
	.align		4
        /*0004*/ 	.word	0xffffffff
	.align		4
        /*0008*/ 	.word	index@(_Z3addiPfS_)
	.align		4
        /*000c*/ 	.word	index@(vprintf)
	.align		4
        /*0010*/ 	.word	0x00000000
	.align		4
        /*0014*/ 	.word	0xfffffffe
	.align		4
        /*0018*/ 	.word	0x00000000
	.align		4
        /*001c*/ 	.word	0xfffffffd
	.align		4
        /*0020*/ 	.word	0x00000000
	.align		4
        /*0024*/ 	.word	0xfffffffc


//--------------------- .nv.constant4             --------------------------
	.section	.nv.constant4,"a",@progbits
	.align	8
	.align		8
.nv.constant4:
        /*0000*/ 	.dword	vprintf
	.align		8
        /*0008*/ 	.dword	$str


//--------------------- .text._Z3addiPfS_         --------------------------
	.section	.text._Z3addiPfS_,"ax",@progbits
	.align	128
        .global         _Z3addiPfS_
        .type           _Z3addiPfS_,@function
        .size           _Z3addiPfS_,(.L_x_6 - _Z3addiPfS_)
        .other          _Z3addiPfS_,@"STO_CUDA_ENTRY STV_DEFAULT"
_Z3addiPfS_:
.text._Z3addiPfS_:
[----:B------:R-:W0:Y:S01]  /*0000*/  LDC R1, c[0x0][0x37c] ;  /* 0x0000df00ff017b82 */ /* 0x000e220000000800 */
[----:B------:R-:W1:Y:S01]  /*0010*/  S2R R8, SR_CTAID.X ;  /* 0x0000000000087919 */ /* 0x000e620000002500 */
[----:B------:R-:W2:Y:S06]  /*0020*/  LDCU UR5, c[0x0][0x2fc] ;  /* 0x00005f80ff0577ac */ /* 0x000eac0008000800 */
[----:B------:R-:W3:Y:S01]  /*0030*/  LDC R17, c[0x0][0x360] ;  /* 0x0000d800ff117b82 */ /* 0x000ee20000000800 */
[----:B0-----:R-:W-:Y:S01]  /*0040*/  VIADD R1, R1, 0xfffffff0 ;  /* 0xfffffff001017836 */ /* 0x001fe20000000000 */
[----:B------:R-:W3:Y:S01]  /*0050*/  S2R R16, SR_TID.X ;  /* 0x0000000000107919 */ /* 0x000ee20000002100 */
[----:B------:R-:W-:Y:S01]  /*0060*/  MOV R0, 0x0 ;  /* 0x0000000000007802 */ /* 0x000fe20000000f00 */
[----:B------:R-:W0:Y:S04]  /*0070*/  LDCU UR4, c[0x0][0x2f8] ;  /* 0x00005f00ff0477ac */ /* 0x000e280008000800 */
[----:B------:R4:W4:Y:S01]  /*0080*/  LDC.64 R2, c[0x4][R0] ;  /* 0x0100000000027b82 */ /* 0x0009220000000a00 */
[----:B------:R-:W5:Y:S01]  /*0090*/  LDCU.64 UR6, c[0x4][0x8] ;  /* 0x01000100ff0677ac */ /* 0x000f620008000a00 */
[----:B------:R-:W1:Y:S01]  /*00a0*/  LDCU.64 UR36, c[0x0][0x388] ;  /* 0x00007100ff2477ac */ /* 0x000e620008000a00 */
[----:B------:R-:W1:Y:S01]  /*00b0*/  LDCU.64 UR38, c[0x0][0x390] ;  /* 0x00007200ff2677ac */ /* 0x000e620008000a00 */
[----:B0-----:R-:W-:Y:S01]  /*00c0*/  IADD3 R6, P0, PT, R1, UR4, RZ ;  /* 0x0000000401067c10 */ /* 0x001fe2000ff1e0ff */
[----:B-----5:R-:W-:-:S02]  /*00d0*/  IMAD.U32 R4, RZ, RZ, UR6 ;  /* 0x00000006ff047e24 */ /* 0x020fc4000f8e00ff */
[----:B------:R-:W-:Y:S01]  /*00e0*/  IMAD.U32 R5, RZ, RZ, UR7 ;  /* 0x00000007ff057e24 */ /* 0x000fe2000f8e00ff */
[----:B-1----:R0:W-:Y:S01]  /*00f0*/  STL [R1+0x8], R8 ;  /* 0x0000080801007387 */ /* 0x0021e20000100800 */
[----:B--2---:R-:W-:-:S03]  /*0100*/  IMAD.X R7, RZ, RZ, UR5, P0 ;  /* 0x00000005ff077e24 */ /* 0x004fc600080e06ff */
[----:B---3--:R0:W-:Y:S05]  /*0110*/  STL.64 [R1], R16 ;  /* 0x0000001001007387 */ /* 0x0081ea0000100a00 */
[----:B------:R-:W-:-:S07]  /*0120*/  LEPC R20, `(.L_x_0) ;  /* 0x000000001014794e */ /* 0x000fce0000000000 */
[----:B0---4-:R-:W-:Y:S05]  /*0130*/  CALL.ABS.NOINC R2 ;  /* 0x0000000002007343 */ /* 0x011fea0003c00000 */
.L_x_0:
[----:B------:R-:W0:Y:S02]  /*0140*/  LDC R3, c[0x0][0x380] ;  /* 0x0000e000ff037b82 */ /* 0x000e240000000800 */
[----:B0-----:R-:W-:-:S13]  /*0150*/  ISETP.GE.AND P0, PT, R16, R3, PT ;  /* 0x000000031000720c */ /* 0x001fda0003f06270 */
[----:B------:R-:W-:Y:S05]  /*0160*/  @P0 EXIT ;  /* 0x000000000000094d */ /* 0x000fea0003800000 */
[----:B------:R-:W0:Y:S01]  /*0170*/  I2F.U32.RP R6, R17 ;  /* 0x0000001100067306 */ /* 0x000e220000209000 */
[----:B------:R-:W-:Y:S01]  /*0180*/  IMAD.IADD R0, R16, 0x1, R17 ;  /* 0x0000000110007824 */ /* 0x000fe200078e0211 */
[----:B------:R-:W-:Y:S01]  /*0190*/  ISETP.NE.U32.AND P2, PT, R17, RZ, PT ;  /* 0x000000ff1100720c */ /* 0x000fe20003f45070 */
[----:B------:R-:W1:Y:S01]  /*01a0*/  LDC.64 R20, c[0x0][0x358] ;  /* 0x0000d600ff147b82 */ /* 0x000e620000000a00 */
[----:B------:R-:W-:Y:S02]  /*01b0*/  BSSY.RECONVERGENT B0, `(.L_x_1) ;  /* 0x000002f000007945 */ /* 0x000fe40003800200 */
[CC--:B------:R-:W-:Y:S02]  /*01c0*/  ISETP.GE.U32.AND P0, PT, R0.reuse, R3.reuse, PT ;  /* 0x000000030000720c */ /* 0x0c0fe40003f06070 */
[----:B------:R-:W-:Y:S01]  /*01d0*/  VIMNMX.U32 R7, PT, PT, R0, R3, !PT ;  /* 0x0000000300077248 */ /* 0x000fe20007fe0000 */
[----:B0-----:R-:W0:Y:S02]  /*01e0*/  MUFU.RCP R6, R6 ;  /* 0x0000000600067308 */ /* 0x001e240000001000 */
[----:B0-----:R-:W-:-:S06]  /*01f0*/  IADD3 R4, PT, PT, R6, 0xffffffe, RZ ;  /* 0x0ffffffe06047810 */ /* 0x001fcc0007ffe0ff */
[----:B------:R0:W2:Y:S02]  /*0200*/  F2I.FTZ.U32.TRUNC.NTZ R5, R4 ;  /* 0x0000000400057305 */ /* 0x0000a4000021f000 */
[----:B0-----:R-:W-:Y:S02]  /*0210*/  IMAD.MOV.U32 R4, RZ, RZ, RZ ;  /* 0x000000ffff047224 */ /* 0x001fe400078e00ff */
[----:B--2---:R-:W-:-:S04]  /*0220*/  IMAD.MOV R2, RZ, RZ, -R5 ;  /* 0x000000ffff027224 */ /* 0x004fc800078e0a05 */
[----:B------:R-:W-:Y:S01]  /*0230*/  IMAD R9, R2, R17, RZ ;  /* 0x0000001102097224 */ /* 0x000fe200078e02ff */
[----:B------:R-:W-:-:S03]  /*0240*/  SEL R2, RZ, 0x1, P0 ;  /* 0x00000001ff027807 */ /* 0x000fc60000000000 */
[----:B------:R-:W-:Y:S01]  /*0250*/  IMAD.HI.U32 R5, R5, R9, R4 ;  /* 0x0000000905057227 */ /* 0x000fe200078e0004 */
[----:B------:R-:W-:-:S05]  /*0260*/  IADD3 R0, PT, PT, R7, -R0, -R2 ;  /* 0x8000000007007210 */ /* 0x000fca0007ffe802 */
[----:B------:R-:W-:-:S05]  /*0270*/  IMAD.HI.U32 R5, R5, R0, RZ ;  /* 0x0000000005057227 */ /* 0x000fca00078e00ff */
[----:B------:R-:W-:-:S05]  /*0280*/  IADD3 R4, PT, PT, -R5, RZ, RZ ;  /* 0x000000ff05047210 */ /* 0x000fca0007ffe1ff */
[----:B------:R-:W-:-:S05]  /*0290*/  IMAD R0, R17, R4, R0 ;  /* 0x0000000411007224 */ /* 0x000fca00078e0200 */
[----:B------:R-:W-:-:S13]  /*02a0*/  ISETP.GE.U32.AND P0, PT, R0, R17, PT ;  /* 0x000000110000720c */ /* 0x000fda0003f06070 */
[----:B------:R-:W-:Y:S02]  /*02b0*/  @P0 IMAD.IADD R0, R0, 0x1, -R17 ;  /* 0x0000000100000824 */ /* 0x000fe400078e0a11 */
[----:B------:R-:W-:-:S03]  /*02c0*/  @P0 VIADD R5, R5, 0x1 ;  /* 0x0000000105050836 */ /* 0x000fc60000000000 */
[----:B------:R-:W-:-:S13]  /*02d0*/  ISETP.GE.U32.AND P1, PT, R0, R17, PT ;  /* 0x000000110000720c */ /* 0x000fda0003f26070 */
[----:B------:R-:W-:Y:S01]  /*02e0*/  @P1 VIADD R5, R5, 0x1 ;  /* 0x0000000105051836 */ /* 0x000fe20000000000 */
[----:B------:R-:W-:-:S04]  /*02f0*/  @!P2 LOP3.LUT R5, RZ, R17, RZ, 0x33, !PT ;  /* 0x00000011ff05a212 */ /* 0x000fc800078e33ff */
[----:B------:R-:W-:-:S04]  /*0300*/  IADD3 R0, PT, PT, R2, R5, RZ ;  /* 0x0000000502007210 */ /* 0x000fc80007ffe0ff */
[C---:B------:R-:W-:Y:S02]  /*0310*/  LOP3.LUT R2, R0.reuse, 0x3, RZ, 0xc0, !PT ;  /* 0x0000000300027812 */ /* 0x040fe400078ec0ff */
[----:B------:R-:W-:Y:S02]  /*0320*/  ISETP.GE.U32.AND P0, PT, R0, 0x3, PT ;  /* 0x000000030000780c */ /* 0x000fe40003f06070 */
[----:B------:R-:W-:-:S13]  /*0330*/  ISETP.NE.AND P1, PT, R2, 0x3, PT ;  /* 0x000000030200780c */ /* 0x000fda0003f25270 */
[----:B-1----:R-:W-:Y:S05]  /*0340*/  @!P1 BRA `(.L_x_2) ;  /* 0x0000000000549947 */ /* 0x002fea0003800000 */
[----:B------:R-:W-:Y:S02]  /*0350*/  VIADD R0, R0, 0x1 ;  /* 0x0000000100007836 */ /* 0x000fe40000000000 */
[----:B------:R-:W-:-:S03]  /*0360*/  IMAD.WIDE.U32 R4, R16, 0x4, RZ ;  /* 0x0000000410047825 */ /* 0x000fc600078e00ff */
[----:B------:R-:W-:-:S05]  /*0370*/  LOP3.LUT R0, R0, 0x3, RZ, 0xc0, !PT ;  /* 0x0000000300007812 */ /* 0x000fca00078ec0ff */
[----:B------:R-:W-:Y:S02]  /*0380*/  IMAD R16, R0, R17, R16 ;  /* 0x0000001100107224 */ /* 0x000fe400078e0210 */
[----:B------:R-:W-:-:S07]  /*0390*/  IMAD.MOV R0, RZ, RZ, -R0 ;  /* 0x000000ffff007224 */ /* 0x000fce00078e0a00 */
.L_x_3:
[C---:B------:R-:W-:Y:S02]  /*03a0*/  R2UR UR4, R20.reuse ;  /* 0x00000000140472ca */ /* 0x040fe400000e0000 */
[C---:B------:R-:W-:Y:S02]  /*03b0*/  R2UR UR5, R21.reuse ;  /* 0x00000000150572ca */ /* 0x040fe400000e0000 */
[----:B------:R-:W-:Y:S02]  /*03c0*/  R2UR UR6, R20 ;  /* 0x00000000140672ca */ /* 0x000fe400000e0000 */
[----:B------:R-:W-:Y:S02]  /*03d0*/  R2UR UR7, R21 ;  /* 0x00000000150772ca */ /* 0x000fe400000e0000 */
[C---:B------:R-:W-:Y:S02]  /*03e0*/  IADD3 R8, P1, PT, R4.reuse, UR36, RZ ;  /* 0x0000002404087c10 */ /* 0x040fe4000ff3e0ff */
[----:B0-----:R-:W-:-:S02]  /*03f0*/  IADD3 R6, P2, PT, R4, UR38, RZ ;  /* 0x0000002604067c10 */ /* 0x001fc4000ff5e0ff */
[C---:B------:R-:W-:Y:S02]  /*0400*/  IADD3.X R9, PT, PT, R5.reuse, UR37, RZ, P1, !PT ;  /* 0x0000002505097c10 */ /* 0x040fe40008ffe4ff */
[----:B------:R-:W-:-:S03]  /*0410*/  IADD3.X R7, PT, PT, R5, UR39, RZ, P2, !PT ;  /* 0x0000002705077c10 */ /* 0x000fc600097fe4ff */
[----:B------:R-:W2:Y:S04]  /*0420*/  LDG.E R8, desc[UR4][R8.64] ;  /* 0x0000000408087981 */ /* 0x000ea8000c1e1900 */
[----:B------:R-:W2:Y:S01]  /*0430*/  LDG.E R11, desc[UR6][R6.64] ;  /* 0x00000006060b7981 */ /* 0x000ea2000c1e1900 */
[----:B------:R-:W-:Y:S01]  /*0440*/  IADD3 R0, PT, PT, R0, 0x1, RZ ;  /* 0x0000000100007810 */ /* 0x000fe20007ffe0ff */
[----:B------:R-:W-:-:S03]  /*0450*/  IMAD.WIDE.U32 R4, R17, 0x4, R4 ;  /* 0x0000000411047825 */ /* 0x000fc600078e0004 */
[----:B------:R-:W-:Y:S01]  /*0460*/  ISETP.NE.AND P1, PT, R0, RZ, PT ;  /* 0x000000ff0000720c */ /* 0x000fe20003f25270 */
[----:B--2---:R-:W-:-:S05]  /*0470*/  FADD R11, R8, R11 ;  /* 0x0000000b080b7221 */ /* 0x004fca0000000000 */
[----:B------:R0:W-:Y:S07]  /*0480*/  STG.E desc[UR4][R6.64], R11 ;  /* 0x0000000b06007986 */ /* 0x0001ee000c101904 */
[----:B------:R-:W-:Y:S05]  /*0490*/  @P1 BRA `(.L_x_3) ;  /* 0xfffffffc00c01947 */ /* 0x000fea000383ffff */
.L_x_2:
[----:B------:R-:W-:Y:S05]  /*04a0*/  BSYNC.RECONVERGENT B0 ;  /* 0x0000000000007941 */ /* 0x000fea0003800200 */
.L_x_1:
[----:B------:R-:W-:Y:S05]  /*04b0*/  @!P0 EXIT ;  /* 0x000000000000894d */ /* 0x000fea0003800000 */
.L_x_4:
[----:B0-----:R-:W0:Y:S01]  /*04c0*/  LDC.64 R6, c[0x0][0x388] ;  /* 0x0000e200ff067b82 */ /* 0x001e220000000a00 */
[C---:B------:R-:W-:Y:S02]  /*04d0*/  R2UR UR4, R20.reuse ;  /* 0x00000000140472ca */ /* 0x040fe400000e0000 */
[C---:B------:R-:W-:Y:S02]  /*04e0*/  R2UR UR5, R21.reuse ;  /* 0x00000000150572ca */ /* 0x040fe400000e0000 */
[----:B------:R-:W-:Y:S02]  /*04f0*/  R2UR UR6, R20 ;  /* 0x00000000140672ca */ /* 0x000fe400000e0000 */
[----:B------:R-:W-:Y:S01]  /*0500*/  R2UR UR7, R21 ;  /* 0x00000000150772ca */ /* 0x000fe200000e0000 */
[----:B--2---:R-:W1:Y:S01]  /*0510*/  LDC.64 R4, c[0x0][0x390] ;  /* 0x0000e400ff047b82 */ /* 0x004e620000000a00 */
[----:B0-----:R-:W-:-:S07]  /*0520*/  IMAD.WIDE.U32 R10, R16, 0x4, R6 ;  /* 0x00000004100a7825 */ /* 0x001fce00078e0006 */
[----:B------:R-:W2:Y:S01]  /*0530*/  LDG.E R10, desc[UR4][R10.64] ;  /* 0x000000040a0a7981 */ /* 0x000ea2000c1e1900 */
[----:B-1----:R-:W-:-:S05]  /*0540*/  IMAD.WIDE.U32 R12, R16, 0x4, R4 ;  /* 0x00000004100c7825 */ /* 0x002fca00078e0004 */
[----:B------:R-:W2:Y:S01]  /*0550*/  LDG.E R9, desc[UR6][R12.64] ;  /* 0x000000060c097981 */ /* 0x000ea2000c1e1900 */
[----:B------:R-:W-:Y:S02]  /*0560*/  R2UR UR8, R20 ;  /* 0x00000000140872ca */ /* 0x000fe400000e0000 */
[----:B------:R-:W-:Y:S01]  /*0570*/  R2UR UR9, R21 ;  /* 0x00000000150972ca */ /* 0x000fe200000e0000 */
[----:B------:R-:W-:-:S04]  /*0580*/  IMAD.IADD R19, R17, 0x1, R16 ;  /* 0x0000000111137824 */ /* 0x000fc800078e0210 */
[----:B------:R-:W-:-:S04]  /*0590*/  IMAD.WIDE.U32 R14, R19, 0x4, R6 ;  /* 0x00000004130e7825 */ /* 0x000fc800078e0006 */
[----:B--2---:R-:W-:Y:S01]  /*05a0*/  FADD R23, R10, R9 ;  /* 0x000000090a177221 */ /* 0x004fe20000000000 */
[----:B------:R-:W-:-:S04]  /*05b0*/  IMAD.WIDE.U32 R8, R19, 0x4, R4 ;  /* 0x0000000413087825 */ /* 0x000fc800078e0004 */
[----:B------:R0:W-:Y:S04]  /*05c0*/  STG.E desc[UR4][R12.64], R23 ;  /* 0x000000170c007986 */ /* 0x0001e8000c101904 */
[----:B------:R-:W2:Y:S04]  /*05d0*/  LDG.E R14, desc[UR6][R14.64] ;  /* 0x000000060e0e7981 */ /* 0x000ea8000c1e1900 */
[----:B------:R-:W2:Y:S01]  /*05e0*/  LDG.E R11, desc[UR8][R8.64] ;  /* 0x00000008080b7981 */ /* 0x000ea2000c1e1900 */
[----:B------:R-:W-:-:S04]  /*05f0*/  IMAD.IADD R27, R19, 0x1, R17 ;  /* 0x00000001131b7824 */ /* 0x000fc800078e0211 */
[----:B------:R-:W-:-:S04]  /*0600*/  IMAD.WIDE.U32 R18, R27, 0x4, R6 ;  /* 0x000000041b127825 */ /* 0x000fc800078e0006 */
[----:B--2---:R-:W-:Y:S01]  /*0610*/  FADD R25, R14, R11 ;  /* 0x0000000b0e197221 */ /* 0x004fe20000000000 */
[----:B------:R-:W-:-:S04]  /*0620*/  IMAD.WIDE.U32 R10, R27, 0x4, R4 ;  /* 0x000000041b0a7825 */ /* 0x000fc800078e0004 */
[----:B------:R1:W-:Y:S04]  /*0630*/  STG.E desc[UR4][R8.64], R25 ;  /* 0x0000001908007986 */ /* 0x0003e8000c101904 */
[----:B------:R-:W2:Y:S04]  /*0640*/  LDG.E R18, desc[UR6][R18.64] ;  /* 0x0000000612127981 */ /* 0x000ea8000c1e1900 */
[----:B0-----:R-:W2:Y:S01]  /*0650*/  LDG.E R13, desc[UR8][R10.64] ;  /* 0x000000080a0d7981 */ /* 0x001ea2000c1e1900 */
[----:B------:R-:W-:-:S05]  /*0660*/  IADD3 R27, PT, PT, R27, R17, RZ ;  /* 0x000000111b1b7210 */ /* 0x000fca0007ffe0ff */
[----:B------:R-:W-:-:S04]  /*0670*/  IMAD.WIDE.U32 R6, R27, 0x4, R6 ;  /* 0x000000041b067825 */ /* 0x000fc800078e0006 */
[----:B------:R-:W-:-:S04]  /*0680*/  IMAD.WIDE.U32 R4, R27, 0x4, R4 ;  /* 0x000000041b047825 */ /* 0x000fc800078e0004 */
[----:B--2---:R-:W-:-:S05]  /*0690*/  FADD R13, R18, R13 ;  /* 0x0000000d120d7221 */ /* 0x004fca0000000000 */
[----:B------:R2:W-:Y:S04]  /*06a0*/  STG.E desc[UR4][R10.64], R13 ;  /* 0x0000000d0a007986 */ /* 0x0005e8000c101904 */
[----:B------:R-:W3:Y:S04]  /*06b0*/  LDG.E R6, desc[UR6][R6.64] ;  /* 0x0000000606067981 */ /* 0x000ee8000c1e1900 */
[----:B-1----:R-:W3:Y:S01]  /*06c0*/  LDG.E R9, desc[UR8][R4.64] ;  /* 0x0000000804097981 */ /* 0x002ee2000c1e1900 */
[----:B------:R-:W-:-:S05]  /*06d0*/  IMAD.IADD R16, R27, 0x1, R17 ;  /* 0x000000011b107824 */ /* 0x000fca00078e0211 */
[----:B------:R-:W-:Y:S01]  /*06e0*/  ISETP.GE.AND P0, PT, R16, R3, PT ;  /* 0x000000031000720c */ /* 0x000fe20003f06270 */
[----:B---3--:R-:W-:-:S05]  /*06f0*/  FADD R9, R6, R9 ;  /* 0x0000000906097221 */ /* 0x008fca0000000000 */
[----:B------:R2:W-:Y:S07]  /*0700*/  STG.E desc[UR4][R4.64], R9 ;  /* 0x0000000904007986 */ /* 0x0005ee000c101904 */
[----:B------:R-:W-:Y:S05]  /*0710*/  @!P0 BRA `(.L_x_4) ;  /* 0xfffffffc00688947 */ /* 0x000fea000383ffff */
[----:B------:R-:W-:Y:S05]  /*0720*/  EXIT ;  /* 0x000000000000794d */ /* 0x000fea0003800000 */
.L_x_5:
[----:B------:R-:W-:-:S00]  /*0730*/  BRA `(.L_x_5) ;  /* 0xfffffffc00fc7947 */ /* 0x000fc0000383ffff */
[----:B------:R-:W-:-:S00]  /*0740*/  NOP ;  /* 0x0000000000007918 */ /* 0x000fc00000000000 */
        /* <DEDUP_REMOVED lines=11> */
.L_x_6:


//--------------------- .nv.global.init           --------------------------
	.section	.nv.global.init,"aw",@progbits
.nv.global.init:
	.type		$str,@object
	.size		$str,(.L_0 - $str)
$str:
        /*0000*/ 	.byte	0x25, 0x64, 0x20, 0x49, 0x6e, 0x64, 0x65, 0x78, 0x2c, 0x20, 0x25, 0x64, 0x20, 0x62, 0x6c, 0x6f
        /*0010*/ 	.byte	0x63, 0x6b, 0x44, 0x69, 0x6d, 0x2c, 0x20, 0x25, 0x64, 0x20, 0x62, 0x6c, 0x6f, 0x63, 0x6b, 0x49
        /*0020*/ 	.byte	0x64, 0x78, 0x0a, 0x00
.L_0:


//--------------------- .nv.shared.reserved.0     --------------------------
	.section	.nv.shared.reserved.0,"aw",@nobits
	.weak		__nv_reservedSMEM_offset_0_alias
	.size		__nv_reservedSMEM_offset_0_alias, 0, 64
	.other		__nv_reservedSMEM_offset_0_alias,@"STO_CUDA_RESERVED_SHARED STV_DEFAULT"
__nv_reservedSMEM_offset_0_alias:
	.zero		0
	.zero		64


//--------------------- .nv.constant0._Z3addiPfS_ --------------------------
	.section	.nv.constant0._Z3addiPfS_,"a",@progbits
	.sectionflags	@""
	.align	4
.nv.constant0._Z3addiPfS_:
	.zero		920


//--------------------- SYMBOLS --------------------------

	.type		.nv.reservedSmem.offset0,@object
	.size		.nv.reservedSmem.offset0,0x4
	.type		vprintf,@function
